//
// Generated by NVIDIA NVVM Compiler
//
// Compiler Build ID: CL-36424714
// Cuda compilation tools, release 13.0, V13.0.88
// Based on NVVM 20.0.0
//

.version 9.0
.target sm_100
.address_size 64

	// .globl	_Z3AddiPi

.visible .entry _Z3AddiPi(
	.param .u32 _Z3AddiPi_param_0,
	.param .u64 .ptr .align 1 _Z3AddiPi_param_1
)
{
	.reg .pred 	%p<7>;
	.reg .b32 	%r<40>;
	.reg .b64 	%rd<11>;

	ld.param.u32 	%r12, [_Z3AddiPi_param_0];
	ld.param.u64 	%rd2, [_Z3AddiPi_param_1];
	cvta.to.global.u64 	%rd1, %rd2;
	mov.u32 	%r13, %ctaid.x;
	mov.u32 	%r1, %ntid.x;
	mov.u32 	%r14, %tid.x;
	mad.lo.s32 	%r38, %r13, %r1, %r14;
	setp.ge.s32 	%p1, %r38, %r12;
	@%p1 bra 	$L__BB0_7;
	add.s32 	%r15, %r38, %r1;
	max.s32 	%r16, %r12, %r15;
	sub.s32 	%r17, %r16, %r15;
	setp.ne.s32 	%p2, %r17, 0;
	selp.u32 	%r18, 1, 0, %p2;
	selp.s32 	%r19, -1, 0, %p2;
	add.s32 	%r20, %r17, %r19;
	div.u32 	%r21, %r20, %r1;
	add.s32 	%r3, %r21, %r18;
	and.b32  	%r22, %r3, 3;
	setp.eq.s32 	%p3, %r22, 3;
	@%p3 bra 	$L__BB0_4;
	add.s32 	%r23, %r3, 1;
	and.b32  	%r24, %r23, 3;
	neg.s32 	%r36, %r24;
$L__BB0_3:
	.pragma "nounroll";
	mul.wide.s32 	%rd3, %r38, 4;
	add.s64 	%rd4, %rd1, %rd3;
	ld.global.u32 	%r25, [%rd4];
	shl.b32 	%r26, %r25, 1;
	st.global.u32 	[%rd4], %r26;
	add.s32 	%r38, %r38, %r1;
	add.s32 	%r36, %r36, 1;
	setp.ne.s32 	%p4, %r36, 0;
	@%p4 bra 	$L__BB0_3;
$L__BB0_4:
	setp.lt.u32 	%p5, %r3, 3;
	@%p5 bra 	$L__BB0_7;
	shl.b32 	%r29, %r1, 2;
	cvt.u64.u32 	%rd7, %r29;
$L__BB0_6:
	mul.wide.s32 	%rd5, %r38, 4;
	add.s64 	%rd6, %rd1, %rd5;
	ld.global.u32 	%r27, [%rd6];
	shl.b32 	%r28, %r27, 1;
	st.global.u32 	[%rd6], %r28;
	add.s64 	%rd8, %rd6, %rd7;
	ld.global.u32 	%r30, [%rd8];
	shl.b32 	%r31, %r30, 1;
	st.global.u32 	[%rd8], %r31;
	add.s64 	%rd9, %rd8, %rd7;
	ld.global.u32 	%r32, [%rd9];
	shl.b32 	%r33, %r32, 1;
	st.global.u32 	[%rd9], %r33;
	add.s64 	%rd10, %rd9, %rd7;
	ld.global.u32 	%r34, [%rd10];
	shl.b32 	%r35, %r34, 1;
	st.global.u32 	[%rd10], %r35;
	add.s32 	%r38, %r29, %r38;
	setp.lt.s32 	%p6, %r38, %r12;
	@%p6 bra 	$L__BB0_6;
$L__BB0_7:
	ret;

}


// ===== COMPILED SASS (sm_100) =====

	.target	sm_100

	.elftype	@"ET_EXEC"


//--------------------- .note.nv.tkinfo           --------------------------
	.section	.note.nv.tkinfo,"",@"SHT_NOTE"
	.sectionflags	@"SHF_NOTE_NV_TKINFO"
	.tkinfo
        /*0018*/ 	.word	0x00000002
        /*0030*/ 	.string	""
        /*0030*/ 	.string	"ptxas"
        /*0030*/ 	.string	"Cuda compilation tools, release 13.0, V13.0.88"
        /*0030*/ 	.string	"Build cuda_13.0.r13.0/compiler.36424714_0"
        /*0030*/ 	.string	"-arch sm_100 -m 64 "



//--------------------- .note.nv.cuinfo           --------------------------
	.section	.note.nv.cuinfo,"",@"SHT_NOTE"
	.sectionflags	@"SHF_NOTE_NV_CUINFO"
        /*0018*/ 	.short	0x0002
        /*001a*/ 	.short	0x0064
        /*001c*/ 	.short	0x0082
	.zero		2


//--------------------- .nv.info                  --------------------------
	.section	.nv.info,"",@"SHT_CUDA_INFO"
	.align	4


	//----- nvinfo : EIATTR_REGCOUNT
	.align		4
        /*0000*/ 	.byte	0x04, 0x2f
        /*0002*/ 	.short	(.L_1 - .L_0)
	.align		4
.L_0:
        /*0004*/ 	.word	index@(_Z3AddiPi)
        /*0008*/ 	.word	0x00000016


	//----- nvinfo : EIATTR_FRAME_SIZE
	.align		4
.L_1:
        /*000c*/ 	.byte	0x04, 0x11
        /*000e*/ 	.short	(.L_3 - .L_2)
	.align		4
.L_2:
        /*0010*/ 	.word	index@(_Z3AddiPi)
        /*0014*/ 	.word	0x00000000


	//----- nvinfo : EIATTR_MIN_STACK_SIZE
	.align		4
.L_3:
        /*0018*/ 	.byte	0x04, 0x12
        /*001a*/ 	.short	(.L_5 - .L_4)
	.align		4
.L_4:
        /*001c*/ 	.word	index@(_Z3AddiPi)
        /*0020*/ 	.word	0x00000000
.L_5:


//--------------------- .nv.compat                --------------------------
	.section	.nv.compat,"",@"SHT_CUDA_COMPAT_INFO"
	.align	4
        /*0000*/ 	.byte	0x02, 0x09, 0x00, 0x00, 0x02, 0x02, 0x01, 0x00, 0x02, 0x05, 0x05, 0x00, 0x03, 0x07, 0x01, 0x01
        /*0010*/ 	.byte	0x02, 0x03, 0x00, 0x00, 0x02, 0x06, 0x01, 0x00, 0x04, 0x0b, 0x08, 0x00, 0x09, 0x00, 0x00, 0x00
        /*0020*/ 	.byte	0x00, 0x00, 0x00, 0x00


//--------------------- .nv.info._Z3AddiPi        --------------------------
	.section	.nv.info._Z3AddiPi,"",@"SHT_CUDA_INFO"
	.sectionflags	@""
	.align	4


	//----- nvinfo : EIATTR_CUDA_API_VERSION
	.align		4
        /*0000*/ 	.byte	0x04, 0x37
        /*0002*/ 	.short	(.L_7 - .L_6)
.L_6:
        /*0004*/ 	.word	0x00000082


	//----- nvinfo : EIATTR_KPARAM_INFO
	.align		4
.L_7:
        /*0008*/ 	.byte	0x04, 0x17
        /*000a*/ 	.short	(.L_9 - .L_8)
.L_8:
        /*000c*/ 	.word	0x00000000
        /*0010*/ 	.short	0x0001
        /*0012*/ 	.short	0x0008
        /*0014*/ 	.byte	0x00, 0xf5, 0x21, 0x00


	//----- nvinfo : EIATTR_KPARAM_INFO
	.align		4
.L_9:
        /*0018*/ 	.byte	0x04, 0x17
        /*001a*/ 	.short	(.L_11 - .L_10)
.L_10:
        /*001c*/ 	.word	0x00000000
        /*0020*/ 	.short	0x0000
        /*0022*/ 	.short	0x0000
        /*0024*/ 	.byte	0x00, 0xf0, 0x11, 0x00


	//----- nvinfo : EIATTR_SPARSE_MMA_MASK
	.align		4
.L_11:
        /*0028*/ 	.byte	0x03, 0x50
        /*002a*/ 	.short	0x0000


	//----- nvinfo : EIATTR_MAXREG_COUNT
	.align		4
        /*002c*/ 	.byte	0x03, 0x1b
        /*002e*/ 	.short	0x00ff


	//----- nvinfo : EIATTR_MERCURY_ISA_VERSION
	.align		4
        /*0030*/ 	.byte	0x03, 0x5f
        /*0032*/ 	.short	0x0101


	//----- nvinfo : EIATTR_VRC_CTA_INIT_COUNT
	.align		4
        /*0034*/ 	.byte	0x02, 0x4a
	.zero		1
	.zero		1


	//----- nvinfo : EIATTR_EXIT_INSTR_OFFSETS
	.align		4
        /*0038*/ 	.byte	0x04, 0x1c
        /*003a*/ 	.short	(.L_13 - .L_12)


	//   ....[0]....
.L_12:
        /*003c*/ 	.word	0x00000070


	//   ....[1]....
        /*0040*/ 	.word	0x00000350


	//   ....[2]....
        /*0044*/ 	.word	0x000004e0


	//----- nvinfo : EIATTR_CRS_STACK_SIZE
	.align		4
.L_13:
        /*0048*/ 	.byte	0x04, 0x1e
        /*004a*/ 	.short	(.L_15 - .L_14)
.L_14:
        /*004c*/ 	.word	0x00000000


	//----- nvinfo : EIATTR_CBANK_PARAM_SIZE
	.align		4
.L_15:
        /*0050*/ 	.byte	0x03, 0x19
        /*0052*/ 	.short	0x0010


	//----- nvinfo : EIATTR_PARAM_CBANK
	.align		4
        /*0054*/ 	.byte	0x04, 0x0a
        /*0056*/ 	.short	(.L_17 - .L_16)
	.align		4
.L_16:
        /*0058*/ 	.word	index@(.nv.constant0._Z3AddiPi)
        /*005c*/ 	.short	0x0380
        /*005e*/ 	.short	0x0010


	//----- nvinfo : EIATTR_SW_WAR
	.align		4
.L_17:
        /*0060*/ 	.byte	0x04, 0x36
        /*0062*/ 	.short	(.L_19 - .L_18)
.L_18:
        /*0064*/ 	.word	0x00000008
.L_19:


//--------------------- .nv.callgraph             --------------------------
	.section	.nv.callgraph,"",@"SHT_CUDA_CALLGRAPH"
	.align	4
	.sectionentsize	8
	.align		4
        /*0000*/ 	.word	0x00000000
	.align		4
        /*0004*/ 	.word	0xffffffff
	.align		4
        /*0008*/ 	.word	0x00000000
	.align		4
        /*000c*/ 	.word	0xfffffffe
	.align		4
        /*0010*/ 	.word	0x00000000
	.align		4
        /*0014*/ 	.word	0xfffffffd
	.align		4
        /*0018*/ 	.word	0x00000000
	.align		4
        /*001c*/ 	.word	0xfffffffc


//--------------------- .text._Z3AddiPi           --------------------------
	.section	.text._Z3AddiPi,"ax",@progbits
	.align	128
        .global         _Z3AddiPi
        .type           _Z3AddiPi,@function
        .size           _Z3AddiPi,(.L_x_5 - _Z3AddiPi)
        .other          _Z3AddiPi,@"STO_CUDA_ENTRY STV_DEFAULT"
_Z3AddiPi:
.text._Z3AddiPi:
[----:B------:R-:W-:Y:S01]  /*0000*/  LDC R1, c[0x0][0x37c] ;  /* 0x0000df00ff017b82 */ /* 0x000fe20000000800 */
[----:B------:R-:W0:Y:S07]  /*0010*/  S2R R0, SR_TID.X ;  /* 0x0000000000007919 */ /* 0x000e2e0000002100 */
[----:B------:R-:W0:Y:S01]  /*0020*/  S2UR UR4, SR_CTAID.X ;  /* 0x00000000000479c3 */ /* 0x000e220000002500 */
[----:B------:R-:W1:Y:S07]  /*0030*/  LDCU UR6, c[0x0][0x380] ;  /* 0x00007000ff0677ac */ /* 0x000e6e0008000800 */
[----:B------:R-:W0:Y:S02]  /*0040*/  LDC R5, c[0x0][0x360] ;  /* 0x0000d800ff057b82 */ /* 0x000e240000000800 */
[----:B0-----:R-:W-:-:S05]  /*0050*/  IMAD R0, R5, UR4, R0 ;  /* 0x0000000405007c24 */ /* 0x001fca000f8e0200 */
[----:B-1----:R-:W-:-:S13]  /*0060*/  ISETP.GE.AND P0, PT, R0, UR6, PT ;  /* 0x0000000600007c0c */ /* 0x002fda000bf06270 */
[----:B------:R-:W-:Y:S05]  /*0070*/  @P0 EXIT ;  /* 0x000000000000094d */ /* 0x000fea0003800000 */
[----:B------:R-:W0:Y:S01]  /*0080*/  I2F.U32.RP R4, R5 ;  /* 0x0000000500047306 */ /* 0x000e220000209000 */
[----:B------:R-:W-:Y:S01]  /*0090*/  IMAD.IADD R2, R0, 0x1, R5 ;  /* 0x0000000100027824 */ /* 0x000fe200078e0205 */
[----:B------:R-:W-:Y:S01]  /*00a0*/  ISETP.NE.U32.AND P3, PT, R5, RZ, PT ;  /* 0x000000ff0500720c */ /* 0x000fe20003f65070 */
[----:B------:R-:W1:Y:S01]  /*00b0*/  LDCU.64 UR4, c[0x0][0x358] ;  /* 0x00006b00ff0477ac */ /* 0x000e620008000a00 */
[----:B------:R-:W-:Y:S02]  /*00c0*/  BSSY.RECONVERGENT B0, `(.L_x_0) ;  /* 0x0000028000007945 */ /* 0x000fe40003800200 */
[----:B------:R-:W-:-:S04]  /*00d0*/  VIMNMX R7, PT, PT, R2, UR6, !PT ;  /* 0x0000000602077c48 */ /* 0x000fc8000ffe0100 */
[----:B------:R-:W-:-:S04]  /*00e0*/  IADD3 R7, PT, PT, -R2, R7, RZ ;  /* 0x0000000702077210 */ /* 0x000fc80007ffe1ff */
[C---:B------:R-:W-:Y:S01]  /*00f0*/  ISETP.NE.AND P0, PT, R7.reuse, RZ, PT ;  /* 0x000000ff0700720c */ /* 0x040fe20003f05270 */
[----:B0-----:R-:W0:Y:S02]  /*0100*/  MUFU.RCP R4, R4 ;  /* 0x0000000400047308 */ /* 0x001e240000001000 */
[----:B0-----:R-:W-:Y:S02]  /*0110*/  VIADD R3, R4, 0xffffffe ;  /* 0x0ffffffe04037836 */ /* 0x001fe40000000000 */
[----:B------:R-:W-:-:S08]  /*0120*/  VIADD R4, R7, 0xffffffff ;  /* 0xffffffff07047836 */ /* 0x000fd00000000000 */
[----:B------:R-:W-:Y:S01]  /*0130*/  @!P0 IMAD.MOV R4, RZ, RZ, R7 ;  /* 0x000000ffff048224 */ /* 0x000fe200078e0207 */
[----:B------:R-:W0:Y:S02]  /*0140*/  F2I.FTZ.U32.TRUNC.NTZ R3, R3 ;  /* 0x0000000300037305 */ /* 0x000e24000021f000 */
[----:B0-----:R-:W-:-:S04]  /*0150*/  IMAD.MOV R2, RZ, RZ, -R3 ;  /* 0x000000ffff027224 */ /* 0x001fc800078e0a03 */
[----:B------:R-:W-:Y:S02]  /*0160*/  IMAD R9, R2, R5, RZ ;  /* 0x0000000502097224 */ /* 0x000fe400078e02ff */
[----:B------:R-:W-:-:S05]  /*0170*/  HFMA2 R2, -RZ, RZ, 0, 0 ;  /* 0x00000000ff027431 */ /* 0x000fca00000001ff */
[----:B------:R-:W-:-:S06]  /*0180*/  IMAD.HI.U32 R9, R3, R9, R2 ;  /* 0x0000000903097227 */ /* 0x000fcc00078e0002 */
[----:B------:R-:W-:-:S04]  /*0190*/  IMAD.HI.U32 R9, R9, R4, RZ ;  /* 0x0000000409097227 */ /* 0x000fc800078e00ff */
[----:B------:R-:W-:-:S04]  /*01a0*/  IMAD.MOV R2, RZ, RZ, -R9 ;  /* 0x000000ffff027224 */ /* 0x000fc800078e0a09 */
[----:B------:R-:W-:Y:S01]  /*01b0*/  IMAD R4, R5, R2, R4 ;  /* 0x0000000205047224 */ /* 0x000fe200078e0204 */
[----:B------:R-:W-:-:S04]  /*01c0*/  SEL R2, RZ, 0x1, !P0 ;  /* 0x00000001ff027807 */ /* 0x000fc80004000000 */
[----:B------:R-:W-:-:S13]  /*01d0*/  ISETP.GE.U32.AND P1, PT, R4, R5, PT ;  /* 0x000000050400720c */ /* 0x000fda0003f26070 */
[----:B------:R-:W-:Y:S01]  /*01e0*/  @P1 IADD3 R4, PT, PT, R4, -R5, RZ ;  /* 0x8000000504041210 */ /* 0x000fe20007ffe0ff */
[----:B------:R-:W-:-:S03]  /*01f0*/  @P1 VIADD R9, R9, 0x1 ;  /* 0x0000000109091836 */ /* 0x000fc60000000000 */
[----:B------:R-:W-:-:S13]  /*0200*/  ISETP.GE.U32.AND P2, PT, R4, R5, PT ;  /* 0x000000050400720c */ /* 0x000fda0003f46070 */
[----:B------:R-:W-:Y:S01]  /*0210*/  @P2 VIADD R9, R9, 0x1 ;  /* 0x0000000109092836 */ /* 0x000fe20000000000 */
[----:B------:R-:W-:-:S04]  /*0220*/  @!P3 LOP3.LUT R9, RZ, R5, RZ, 0x33, !PT ;  /* 0x00000005ff09b212 */ /* 0x000fc800078e33ff */
[----:B------:R-:W-:-:S04]  /*0230*/  IADD3 R2, PT, PT, R2, R9, RZ ;  /* 0x0000000902027210 */ /* 0x000fc80007ffe0ff */
[C---:B------:R-:W-:Y:S02]  /*0240*/  LOP3.LUT R3, R2.reuse, 0x3, RZ, 0xc0, !PT ;  /* 0x0000000302037812 */ /* 0x040fe400078ec0ff */
[----:B------:R-:W-:Y:S02]  /*0250*/  ISETP.GE.U32.AND P1, PT, R2, 0x3, PT ;  /* 0x000000030200780c */ /* 0x000fe40003f26070 */
[----:B------:R-:W-:-:S13]  /*0260*/  ISETP.NE.AND P0, PT, R3, 0x3, PT ;  /* 0x000000030300780c */ /* 0x000fda0003f05270 */
[----:B-1----:R-:W-:Y:S05]  /*0270*/  @!P0 BRA `(.L_x_1) ;  /* 0x0000000000308947 */ /* 0x002fea0003800000 */
[----:B------:R-:W0:Y:S01]  /*0280*/  LDC.64 R6, c[0x0][0x388] ;  /* 0x0000e200ff067b82 */ /* 0x000e220000000a00 */
[----:B------:R-:W-:-:S05]  /*0290*/  VIADD R2, R2, 0x1 ;  /* 0x0000000102027836 */ /* 0x000fca0000000000 */
[----:B------:R-:W-:-:S05]  /*02a0*/  LOP3.LUT R2, R2, 0x3, RZ, 0xc0, !PT ;  /* 0x0000000302027812 */ /* 0x000fca00078ec0ff */
[----:B------:R-:W-:-:S07]  /*02b0*/  IMAD.MOV R4, RZ, RZ, -R2 ;  /* 0x000000ffff047224 */ /* 0x000fce00078e0a02 */
.L_x_2:
[----:B01----:R-:W-:-:S05]  /*02c0*/  IMAD.WIDE R2, R0, 0x4, R6 ;  /* 0x0000000400027825 */ /* 0x003fca00078e0206 */
[----:B------:R-:W2:Y:S01]  /*02d0*/  LDG.E R8, desc[UR4][R2.64] ;  /* 0x0000000402087981 */ /* 0x000ea2000c1e1900 */
[----:B------:R-:W-:Y:S02]  /*02e0*/  VIADD R4, R4, 0x1 ;  /* 0x0000000104047836 */ /* 0x000fe40000000000 */
[----:B------:R-:W-:-:S03]  /*02f0*/  IMAD.IADD R0, R5, 0x1, R0 ;  /* 0x0000000105007824 */ /* 0x000fc600078e0200 */
[----:B------:R-:W-:Y:S02]  /*0300*/  ISETP.NE.AND P0, PT, R4, RZ, PT ;  /* 0x000000ff0400720c */ /* 0x000fe40003f05270 */
[----:B--2---:R-:W-:-:S05]  /*0310*/  SHF.L.U32 R9, R8, 0x1, RZ ;  /* 0x0000000108097819 */ /* 0x004fca00000006ff */
[----:B------:R1:W-:Y:S06]  /*0320*/  STG.E desc[UR4][R2.64], R9 ;  /* 0x0000000902007986 */ /* 0x0003ec000c101904 */
[----:B------:R-:W-:Y:S05]  /*0330*/  @P0 BRA `(.L_x_2) ;  /* 0xfffffffc00e00947 */ /* 0x000fea000383ffff */
.L_x_1:
[----:B------:R-:W-:Y:S05]  /*0340*/  BSYNC.RECONVERGENT B0 ;  /* 0x0000000000007941 */ /* 0x000fea0003800200 */
.L_x_0:
[----:B------:R-:W-:Y:S05]  /*0350*/  @!P1 EXIT ;  /* 0x000000000000994d */ /* 0x000fea0003800000 */
[----:B-1----:R-:W0:Y:S01]  /*0360*/  LDC.64 R2, c[0x0][0x388] ;  /* 0x0000e200ff027b82 */ /* 0x002e220000000a00 */
[----:B------:R-:W-:-:S07]  /*0370*/  SHF.L.U32 R13, R5, 0x2, RZ ;  /* 0x00000002050d7819 */ /* 0x000fce00000006ff */
.L_x_3:
[----:B01----:R-:W-:-:S05]  /*0380*/  IMAD.WIDE R10, R0, 0x4, R2 ;  /* 0x00000004000a7825 */ /* 0x003fca00078e0202 */
[----:B------:R-:W2:Y:S01]  /*0390*/  LDG.E R4, desc[UR4][R10.64] ;  /* 0x000000040a047981 */ /* 0x000ea2000c1e1900 */
[----:B------:R-:W-:-:S05]  /*03a0*/  IADD3 R6, P0, PT, R10, R13, RZ ;  /* 0x0000000d0a067210 */ /* 0x000fca0007f1e0ff */
[----:B------:R-:W-:Y:S02]  /*03b0*/  IMAD.X R7, RZ, RZ, R11, P0 ;  /* 0x000000ffff077224 */ /* 0x000fe400000e060b */
[----:B--2---:R-:W-:-:S05]  /*03c0*/  IMAD.SHL.U32 R15, R4, 0x2, RZ ;  /* 0x00000002040f7824 */ /* 0x004fca00078e00ff */
[----:B------:R0:W-:Y:S04]  /*03d0*/  STG.E desc[UR4][R10.64], R15 ;  /* 0x0000000f0a007986 */ /* 0x0001e8000c101904 */
[----:B------:R-:W2:Y:S01]  /*03e0*/  LDG.E R4, desc[UR4][R6.64] ;  /* 0x0000000406047981 */ /* 0x000ea2000c1e1900 */
[----:B------:R-:W-:-:S04]  /*03f0*/  IADD3 R8, P0, PT, R13, R6, RZ ;  /* 0x000000060d087210 */ /* 0x000fc80007f1e0ff */
[----:B------:R-:W-:Y:S01]  /*0400*/  IADD3.X R9, PT, PT, RZ, R7, RZ, P0, !PT ;  /* 0x00000007ff097210 */ /* 0x000fe200007fe4ff */
[----:B--2---:R-:W-:-:S05]  /*0410*/  IMAD.SHL.U32 R17, R4, 0x2, RZ ;  /* 0x0000000204117824 */ /* 0x004fca00078e00ff */
[----:B------:R1:W-:Y:S04]  /*0420*/  STG.E desc[UR4][R6.64], R17 ;  /* 0x0000001106007986 */ /* 0x0003e8000c101904 */
[----:B------:R-:W2:Y:S01]  /*0430*/  LDG.E R12, desc[UR4][R8.64] ;  /* 0x00000004080c7981 */ /* 0x000ea2000c1e1900 */
[----:B------:R-:W-:-:S05]  /*0440*/  IADD3 R4, P0, PT, R13, R8, RZ ;  /* 0x000000080d047210 */ /* 0x000fca0007f1e0ff */
[----:B------:R-:W-:Y:S01]  /*0450*/  IMAD.X R5, RZ, RZ, R9, P0 ;  /* 0x000000ffff057224 */ /* 0x000fe200000e0609 */
[----:B--2---:R-:W-:-:S05]  /*0460*/  SHF.L.U32 R19, R12, 0x1, RZ ;  /* 0x000000010c137819 */ /* 0x004fca00000006ff */
[----:B------:R1:W-:Y:S04]  /*0470*/  STG.E desc[UR4][R8.64], R19 ;  /* 0x0000001308007986 */ /* 0x0003e8000c101904 */
[----:B0-----:R-:W2:Y:S01]  /*0480*/  LDG.E R10, desc[UR4][R4.64] ;  /* 0x00000004040a7981 */ /* 0x001ea2000c1e1900 */
[----:B------:R-:W-:-:S04]  /*0490*/  IADD3 R0, PT, PT, R13, R0, RZ ;  /* 0x000000000d007210 */ /* 0x000fc80007ffe0ff */
[----:B------:R-:W-:Y:S01]  /*04a0*/  ISETP.GE.AND P0, PT, R0, UR6, PT ;  /* 0x0000000600007c0c */ /* 0x000fe2000bf06270 */
[----:B--2---:R-:W-:-:S05]  /*04b0*/  IMAD.SHL.U32 R11, R10, 0x2, RZ ;  /* 0x000000020a0b7824 */ /* 0x004fca00078e00ff */
[----:B------:R1:W-:Y:S07]  /*04c0*/  STG.E desc[UR4][R4.64], R11 ;  /* 0x0000000b04007986 */ /* 0x0003ee000c101904 */
[----:B------:R-:W-:Y:S05]  /*04d0*/  @!P0 BRA `(.L_x_3) ;  /* 0xfffffffc00a88947 */ /* 0x000fea000383ffff */
[----:B------:R-:W-:Y:S05]  /*04e0*/  EXIT ;  /* 0x000000000000794d */ /* 0x000fea0003800000 */
.L_x_4:
[----:B------:R-:W-:-:S00]  /*04f0*/  BRA `(.L_x_4) ;  /* 0xfffffffc00fc7947 */ /* 0x000fc0000383ffff */
[----:B------:R-:W-:-:S00]  /*0500*/  NOP ;  /* 0x0000000000007918 */ /* 0x000fc00000000000 */
[----:B------:R-:W-:-:S00]  /*0510*/  NOP ;  /* 0x0000000000007918 */ /* 0x000fc00000000000 */
[----:B------:R-:W-:-:S00]  /*0520*/  NOP ;  /* 0x0000000000007918 */ /* 0x000fc00000000000 */
[----:B------:R-:W-:-:S00]  /*0530*/  NOP ;  /* 0x0000000000007918 */ /* 0x000fc00000000000 */
[----:B------:R-:W-:-:S00]  /*0540*/  NOP ;  /* 0x0000000000007918 */ /* 0x000fc00000000000 */
[----:B------:R-:W-:-:S00]  /*0550*/  NOP ;  /* 0x0000000000007918 */ /* 0x000fc00000000000 */
[----:B------:R-:W-:-:S00]  /*0560*/  NOP ;  /* 0x0000000000007918 */ /* 0x000fc00000000000 */
[----:B------:R-:W-:-:S00]  /*0570*/  NOP ;  /* 0x0000000000007918 */ /* 0x000fc00000000000 */
.L_x_5:


//--------------------- .nv.shared.reserved.0     --------------------------
	.section	.nv.shared.reserved.0,"aw",@nobits
	.weak		__nv_reservedSMEM_offset_0_alias
	.size		__nv_reservedSMEM_offset_0_alias, 0, 64
	.other		__nv_reservedSMEM_offset_0_alias,@"STO_CUDA_RESERVED_SHARED STV_DEFAULT"
__nv_reservedSMEM_offset_0_alias:
	.zero		0
	.zero		64


//--------------------- .nv.constant0._Z3AddiPi   --------------------------
	.section	.nv.constant0._Z3AddiPi,"a",@progbits
	.sectionflags	@""
	.align	4
.nv.constant0._Z3AddiPi:
	.zero		912


//--------------------- SYMBOLS --------------------------

	.type		.nv.reservedSmem.offset0,@object
	.size		.nv.reservedSmem.offset0,0x4
